//
// Generated by NVIDIA NVVM Compiler
//
// Compiler Build ID: CL-36424714
// Cuda compilation tools, release 13.0, V13.0.88
// Based on NVVM 20.0.0
//

.version 9.0
.target sm_100
.address_size 64

	// .globl	genPtrsKernel

.visible .entry genPtrsKernel(
	.param .u64 .ptr .align 1 genPtrsKernel_param_0,
	.param .u32 genPtrsKernel_param_1,
	.param .u64 .ptr .align 1 genPtrsKernel_param_2,
	.param .u32 genPtrsKernel_param_3,
	.param .u32 genPtrsKernel_param_4
)
{
	.reg .pred 	%p<3>;
	.reg .b32 	%r<10>;
	.reg .b64 	%rd<13>;

	ld.param.u64 	%rd3, [genPtrsKernel_param_0];
	ld.param.u32 	%r2, [genPtrsKernel_param_1];
	ld.param.u64 	%rd2, [genPtrsKernel_param_2];
	ld.param.u32 	%r3, [genPtrsKernel_param_3];
	ld.param.u32 	%r4, [genPtrsKernel_param_4];
	cvta.to.global.u64 	%rd1, %rd3;
	mov.u32 	%r5, %ctaid.x;
	mov.u32 	%r6, %ntid.x;
	mov.u32 	%r7, %tid.x;
	mad.lo.s32 	%r1, %r5, %r6, %r7;
	setp.ge.s32 	%p1, %r1, %r4;
	@%p1 bra 	$L__BB0_4;
	setp.ne.s32 	%p2, %r1, 0;
	@%p2 bra 	$L__BB0_3;
	cvta.to.global.u64 	%rd11, %rd2;
	ld.global.u64 	%rd12, [%rd11];
	st.global.u64 	[%rd1], %rd12;
	bra.uni 	$L__BB0_4;
$L__BB0_3:
	add.s32 	%r8, %r2, -1;
	mul.lo.s32 	%r9, %r8, %r1;
	mul.wide.s32 	%rd4, %r9, 8;
	add.s64 	%rd5, %rd1, %rd4;
	ld.global.u64 	%rd6, [%rd5];
	mul.wide.s32 	%rd7, %r3, 8;
	add.s64 	%rd8, %rd6, %rd7;
	mul.wide.s32 	%rd9, %r1, 8;
	add.s64 	%rd10, %rd5, %rd9;
	st.global.u64 	[%rd10], %rd8;
$L__BB0_4:
	ret;

}


// ===== COMPILED SASS (sm_100) =====

	.target	sm_100

	.elftype	@"ET_EXEC"


//--------------------- .note.nv.tkinfo           --------------------------
	.section	.note.nv.tkinfo,"",@"SHT_NOTE"
	.sectionflags	@"SHF_NOTE_NV_TKINFO"
	.tkinfo
        /*0018*/ 	.word	0x00000002
        /*0030*/ 	.string	""
        /*0030*/ 	.string	"ptxas"
        /*0030*/ 	.string	"Cuda compilation tools, release 13.0, V13.0.88"
        /*0030*/ 	.string	"Build cuda_13.0.r13.0/compiler.36424714_0"
        /*0030*/ 	.string	"-arch sm_100 -m 64 "



//--------------------- .note.nv.cuinfo           --------------------------
	.section	.note.nv.cuinfo,"",@"SHT_NOTE"
	.sectionflags	@"SHF_NOTE_NV_CUINFO"
        /*0018*/ 	.short	0x0002
        /*001a*/ 	.short	0x0064
        /*001c*/ 	.short	0x0082
	.zero		2


//--------------------- .nv.info                  --------------------------
	.section	.nv.info,"",@"SHT_CUDA_INFO"
	.align	4


	//----- nvinfo : EIATTR_REGCOUNT
	.align		4
        /*0000*/ 	.byte	0x04, 0x2f
        /*0002*/ 	.short	(.L_1 - .L_0)
	.align		4
.L_0:
        /*0004*/ 	.word	index@(genPtrsKernel)
        /*0008*/ 	.word	0x0000000c


	//----- nvinfo : EIATTR_FRAME_SIZE
	.align		4
.L_1:
        /*000c*/ 	.byte	0x04, 0x11
        /*000e*/ 	.short	(.L_3 - .L_2)
	.align		4
.L_2:
        /*0010*/ 	.word	index@(genPtrsKernel)
        /*0014*/ 	.word	0x00000000


	//----- nvinfo : EIATTR_MIN_STACK_SIZE
	.align		4
.L_3:
        /*0018*/ 	.byte	0x04, 0x12
        /*001a*/ 	.short	(.L_5 - .L_4)
	.align		4
.L_4:
        /*001c*/ 	.word	index@(genPtrsKernel)
        /*0020*/ 	.word	0x00000000
.L_5:


//--------------------- .nv.compat                --------------------------
	.section	.nv.compat,"",@"SHT_CUDA_COMPAT_INFO"
	.align	4
        /*0000*/ 	.byte	0x02, 0x09, 0x00, 0x00, 0x02, 0x02, 0x01, 0x00, 0x02, 0x05, 0x05, 0x00, 0x03, 0x07, 0x01, 0x01
        /*0010*/ 	.byte	0x02, 0x03, 0x00, 0x00, 0x02, 0x06, 0x01, 0x00, 0x04, 0x0b, 0x08, 0x00, 0x09, 0x00, 0x00, 0x00
        /*0020*/ 	.byte	0x00, 0x00, 0x00, 0x00


//--------------------- .nv.info.genPtrsKernel    --------------------------
	.section	.nv.info.genPtrsKernel,"",@"SHT_CUDA_INFO"
	.sectionflags	@""
	.align	4


	//----- nvinfo : EIATTR_CUDA_API_VERSION
	.align		4
        /*0000*/ 	.byte	0x04, 0x37
        /*0002*/ 	.short	(.L_7 - .L_6)
.L_6:
        /*0004*/ 	.word	0x00000082


	//----- nvinfo : EIATTR_KPARAM_INFO
	.align		4
.L_7:
        /*0008*/ 	.byte	0x04, 0x17
        /*000a*/ 	.short	(.L_9 - .L_8)
.L_8:
        /*000c*/ 	.word	0x00000000
        /*0010*/ 	.short	0x0004
        /*0012*/ 	.short	0x001c
        /*0014*/ 	.byte	0x00, 0xf0, 0x11, 0x00


	//----- nvinfo : EIATTR_KPARAM_INFO
	.align		4
.L_9:
        /*0018*/ 	.byte	0x04, 0x17
        /*001a*/ 	.short	(.L_11 - .L_10)
.L_10:
        /*001c*/ 	.word	0x00000000
        /*0020*/ 	.short	0x0003
        /*0022*/ 	.short	0x0018
        /*0024*/ 	.byte	0x00, 0xf0, 0x11, 0x00


	//----- nvinfo : EIATTR_KPARAM_INFO
	.align		4
.L_11:
        /*0028*/ 	.byte	0x04, 0x17
        /*002a*/ 	.short	(.L_13 - .L_12)
.L_12:
        /*002c*/ 	.word	0x00000000
        /*0030*/ 	.short	0x0002
        /*0032*/ 	.short	0x0010
        /*0034*/ 	.byte	0x00, 0xf5, 0x21, 0x00


	//----- nvinfo : EIATTR_KPARAM_INFO
	.align		4
.L_13:
        /*0038*/ 	.byte	0x04, 0x17
        /*003a*/ 	.short	(.L_15 - .L_14)
.L_14:
        /*003c*/ 	.word	0x00000000
        /*0040*/ 	.short	0x0001
        /*0042*/ 	.short	0x0008
        /*0044*/ 	.byte	0x00, 0xf0, 0x11, 0x00


	//----- nvinfo : EIATTR_KPARAM_INFO
	.align		4
.L_15:
        /*0048*/ 	.byte	0x04, 0x17
        /*004a*/ 	.short	(.L_17 - .L_16)
.L_16:
        /*004c*/ 	.word	0x00000000
        /*0050*/ 	.short	0x0000
        /*0052*/ 	.short	0x0000
        /*0054*/ 	.byte	0x00, 0xf5, 0x21, 0x00


	//----- nvinfo : EIATTR_SPARSE_MMA_MASK
	.align		4
.L_17:
        /*0058*/ 	.byte	0x03, 0x50
        /*005a*/ 	.short	0x0000


	//----- nvinfo : EIATTR_MAXREG_COUNT
	.align		4
        /*005c*/ 	.byte	0x03, 0x1b
        /*005e*/ 	.short	0x00ff


	//----- nvinfo : EIATTR_MERCURY_ISA_VERSION
	.align		4
        /*0060*/ 	.byte	0x03, 0x5f
        /*0062*/ 	.short	0x0101


	//----- nvinfo : EIATTR_VRC_CTA_INIT_COUNT
	.align		4
        /*0064*/ 	.byte	0x02, 0x4a
	.zero		1
	.zero		1


	//----- nvinfo : EIATTR_EXIT_INSTR_OFFSETS
	.align		4
        /*0068*/ 	.byte	0x04, 0x1c
        /*006a*/ 	.short	(.L_19 - .L_18)


	//   ....[0]....
.L_18:
        /*006c*/ 	.word	0x00000070


	//   ....[1]....
        /*0070*/ 	.word	0x000000f0


	//   ....[2]....
        /*0074*/ 	.word	0x000001a0


	//----- nvinfo : EIATTR_CRS_STACK_SIZE
	.align		4
.L_19:
        /*0078*/ 	.byte	0x04, 0x1e
        /*007a*/ 	.short	(.L_21 - .L_20)
.L_20:
        /*007c*/ 	.word	0x00000000


	//----- nvinfo : EIATTR_CBANK_PARAM_SIZE
	.align		4
.L_21:
        /*0080*/ 	.byte	0x03, 0x19
        /*0082*/ 	.short	0x0020


	//----- nvinfo : EIATTR_PARAM_CBANK
	.align		4
        /*0084*/ 	.byte	0x04, 0x0a
        /*0086*/ 	.short	(.L_23 - .L_22)
	.align		4
.L_22:
        /*0088*/ 	.word	index@(.nv.constant0.genPtrsKernel)
        /*008c*/ 	.short	0x0380
        /*008e*/ 	.short	0x0020


	//----- nvinfo : EIATTR_SW_WAR
	.align		4
.L_23:
        /*0090*/ 	.byte	0x04, 0x36
        /*0092*/ 	.short	(.L_25 - .L_24)
.L_24:
        /*0094*/ 	.word	0x00000008
.L_25:


//--------------------- .nv.callgraph             --------------------------
	.section	.nv.callgraph,"",@"SHT_CUDA_CALLGRAPH"
	.align	4
	.sectionentsize	8
	.align		4
        /*0000*/ 	.word	0x00000000
	.align		4
        /*0004*/ 	.word	0xffffffff
	.align		4
        /*0008*/ 	.word	0x00000000
	.align		4
        /*000c*/ 	.word	0xfffffffe
	.align		4
        /*0010*/ 	.word	0x00000000
	.align		4
        /*0014*/ 	.word	0xfffffffd
	.align		4
        /*0018*/ 	.word	0x00000000
	.align		4
        /*001c*/ 	.word	0xfffffffc


//--------------------- .text.genPtrsKernel       --------------------------
	.section	.text.genPtrsKernel,"ax",@progbits
	.align	128
        .global         genPtrsKernel
        .type           genPtrsKernel,@function
        .size           genPtrsKernel,(.L_x_2 - genPtrsKernel)
        .other          genPtrsKernel,@"STO_CUDA_ENTRY STV_DEFAULT"
genPtrsKernel:
.text.genPtrsKernel:
[----:B------:R-:W-:Y:S01]  /*0000*/  LDC R1, c[0x0][0x37c] ;  /* 0x0000df00ff017b82 */ /* 0x000fe20000000800 */
[----:B------:R-:W0:Y:S07]  /*0010*/  S2R R0, SR_TID.X ;  /* 0x0000000000007919 */ /* 0x000e2e0000002100 */
[----:B------:R-:W0:Y:S01]  /*0020*/  S2UR UR4, SR_CTAID.X ;  /* 0x00000000000479c3 */ /* 0x000e220000002500 */
[----:B------:R-:W1:Y:S07]  /*0030*/  LDCU UR5, c[0x0][0x39c] ;  /* 0x00007380ff0577ac */ /* 0x000e6e0008000800 */
[----:B------:R-:W0:Y:S02]  /*0040*/  LDC R7, c[0x0][0x360] ;  /* 0x0000d800ff077b82 */ /* 0x000e240000000800 */
[----:B0-----:R-:W-:-:S05]  /*0050*/  IMAD R7, R7, UR4, R0 ;  /* 0x0000000407077c24 */ /* 0x001fca000f8e0200 */
[----:B-1----:R-:W-:-:S13]  /*0060*/  ISETP.GE.AND P0, PT, R7, UR5, PT ;  /* 0x0000000507007c0c */ /* 0x002fda000bf06270 */
[----:B------:R-:W-:Y:S05]  /*0070*/  @P0 EXIT ;  /* 0x000000000000094d */ /* 0x000fea0003800000 */
[----:B------:R-:W-:Y:S01]  /*0080*/  ISETP.NE.AND P0, PT, R7, RZ, PT ;  /* 0x000000ff0700720c */ /* 0x000fe20003f05270 */
[----:B------:R-:W0:-:S12]  /*0090*/  LDCU.64 UR6, c[0x0][0x358] ;  /* 0x00006b00ff0677ac */ /* 0x000e180008000a00 */
[----:B------:R-:W-:Y:S05]  /*00a0*/  @P0 BRA `(.L_x_0) ;  /* 0x0000000000140947 */ /* 0x000fea0003800000 */
[----:B------:R-:W0:Y:S02]  /*00b0*/  LDC.64 R2, c[0x0][0x390] ;  /* 0x0000e400ff027b82 */ /* 0x000e240000000a00 */
[----:B0-----:R-:W2:Y:S06]  /*00c0*/  LDG.E.64 R2, desc[UR6][R2.64] ;  /* 0x0000000602027981 */ /* 0x001eac000c1e1b00 */
[----:B------:R-:W2:Y:S02]  /*00d0*/  LDC.64 R4, c[0x0][0x380] ;  /* 0x0000e000ff047b82 */ /* 0x000ea40000000a00 */
[----:B--2---:R-:W-:Y:S01]  /*00e0*/  STG.E.64 desc[UR6][R4.64], R2 ;  /* 0x0000000204007986 */ /* 0x004fe2000c101b06 */
[----:B------:R-:W-:Y:S05]  /*00f0*/  EXIT ;  /* 0x000000000000794d */ /* 0x000fea0003800000 */
.L_x_0:
[----:B------:R-:W1:Y:S01]  /*0100*/  LDCU UR4, c[0x0][0x388] ;  /* 0x00007100ff0477ac */ /* 0x000e620008000800 */
[----:B------:R-:W2:Y:S08]  /*0110*/  LDC.64 R2, c[0x0][0x380] ;  /* 0x0000e000ff027b82 */ /* 0x000eb00000000a00 */
[----:B------:R-:W3:Y:S01]  /*0120*/  LDC R9, c[0x0][0x398] ;  /* 0x0000e600ff097b82 */ /* 0x000ee20000000800 */
[----:B-1----:R-:W-:-:S06]  /*0130*/  UIADD3 UR4, UPT, UPT, UR4, -0x1, URZ ;  /* 0xffffffff04047890 */ /* 0x002fcc000fffe0ff */
[----:B------:R-:W-:-:S04]  /*0140*/  IMAD R5, R7, UR4, RZ ;  /* 0x0000000407057c24 */ /* 0x000fc8000f8e02ff */
[----:B--2---:R-:W-:-:S05]  /*0150*/  IMAD.WIDE R2, R5, 0x8, R2 ;  /* 0x0000000805027825 */ /* 0x004fca00078e0202 */
[----:B0-----:R-:W3:Y:S01]  /*0160*/  LDG.E.64 R4, desc[UR6][R2.64] ;  /* 0x0000000602047981 */ /* 0x001ee2000c1e1b00 */
[----:B------:R-:W-:-:S04]  /*0170*/  IMAD.WIDE R6, R7, 0x8, R2 ;  /* 0x0000000807067825 */ /* 0x000fc800078e0202 */
[----:B---3--:R-:W-:-:S05]  /*0180*/  IMAD.WIDE R4, R9, 0x8, R4 ;  /* 0x0000000809047825 */ /* 0x008fca00078e0204 */
[----:B------:R-:W-:Y:S01]  /*0190*/  STG.E.64 desc[UR6][R6.64], R4 ;  /* 0x0000000406007986 */ /* 0x000fe2000c101b06 */
[----:B------:R-:W-:Y:S05]  /*01a0*/  EXIT ;  /* 0x000000000000794d */ /* 0x000fea0003800000 */
.L_x_1:
[----:B------:R-:W-:-:S00]  /*01b0*/  BRA `(.L_x_1) ;  /* 0xfffffffc00fc7947 */ /* 0x000fc0000383ffff */
[----:B------:R-:W-:-:S00]  /*01c0*/  NOP ;  /* 0x0000000000007918 */ /* 0x000fc00000000000 */
        /* <DEDUP_REMOVED lines=11> */
.L_x_2:


//--------------------- .nv.shared.reserved.0     --------------------------
	.section	.nv.shared.reserved.0,"aw",@nobits
	.weak		__nv_reservedSMEM_offset_0_alias
	.size		__nv_reservedSMEM_offset_0_alias, 0, 64
	.other		__nv_reservedSMEM_offset_0_alias,@"STO_CUDA_RESERVED_SHARED STV_DEFAULT"
__nv_reservedSMEM_offset_0_alias:
	.zero		0
	.zero		64


//--------------------- .nv.constant0.genPtrsKernel --------------------------
	.section	.nv.constant0.genPtrsKernel,"a",@progbits
	.sectionflags	@""
	.align	4
.nv.constant0.genPtrsKernel:
	.zero		928


//--------------------- SYMBOLS --------------------------

	.type		.nv.reservedSmem.offset0,@object
	.size		.nv.reservedSmem.offset0,0x4
